//
// Generated by NVIDIA NVVM Compiler
//
// Compiler Build ID: CL-36424714
// Cuda compilation tools, release 13.0, V13.0.88
// Based on NVVM 20.0.0
//

.version 9.0
.target sm_100
.address_size 64

	// .globl	_Z10vector_addPfS_S_l

.visible .entry _Z10vector_addPfS_S_l(
	.param .u64 .ptr .align 1 _Z10vector_addPfS_S_l_param_0,
	.param .u64 .ptr .align 1 _Z10vector_addPfS_S_l_param_1,
	.param .u64 .ptr .align 1 _Z10vector_addPfS_S_l_param_2,
	.param .u64 _Z10vector_addPfS_S_l_param_3
)
{
	.reg .pred 	%p<10>;
	.reg .b32 	%f<88>;
	.reg .b64 	%rd<60>;

	ld.param.u64 	%rd36, [_Z10vector_addPfS_S_l_param_0];
	ld.param.u64 	%rd37, [_Z10vector_addPfS_S_l_param_1];
	ld.param.u64 	%rd38, [_Z10vector_addPfS_S_l_param_2];
	ld.param.u64 	%rd35, [_Z10vector_addPfS_S_l_param_3];
	cvta.to.global.u64 	%rd1, %rd36;
	cvta.to.global.u64 	%rd2, %rd38;
	cvta.to.global.u64 	%rd3, %rd37;
	setp.lt.s64 	%p1, %rd35, 1;
	@%p1 bra 	$L__BB0_13;
	and.b64  	%rd4, %rd35, 15;
	setp.lt.u64 	%p2, %rd35, 16;
	mov.b64 	%rd54, 0;
	@%p2 bra 	$L__BB0_4;
	and.b64  	%rd54, %rd35, 9223372036854775792;
	add.s64 	%rd51, %rd3, 32;
	add.s64 	%rd50, %rd2, 32;
	add.s64 	%rd49, %rd1, 32;
	mov.u64 	%rd52, %rd54;
$L__BB0_3:
	.pragma "nounroll";
	ld.global.f32 	%f1, [%rd51+-32];
	ld.global.f32 	%f2, [%rd50+-32];
	add.f32 	%f3, %f1, %f2;
	st.global.f32 	[%rd49+-32], %f3;
	ld.global.f32 	%f4, [%rd51+-28];
	ld.global.f32 	%f5, [%rd50+-28];
	add.f32 	%f6, %f4, %f5;
	st.global.f32 	[%rd49+-28], %f6;
	ld.global.f32 	%f7, [%rd51+-24];
	ld.global.f32 	%f8, [%rd50+-24];
	add.f32 	%f9, %f7, %f8;
	st.global.f32 	[%rd49+-24], %f9;
	ld.global.f32 	%f10, [%rd51+-20];
	ld.global.f32 	%f11, [%rd50+-20];
	add.f32 	%f12, %f10, %f11;
	st.global.f32 	[%rd49+-20], %f12;
	ld.global.f32 	%f13, [%rd51+-16];
	ld.global.f32 	%f14, [%rd50+-16];
	add.f32 	%f15, %f13, %f14;
	st.global.f32 	[%rd49+-16], %f15;
	ld.global.f32 	%f16, [%rd51+-12];
	ld.global.f32 	%f17, [%rd50+-12];
	add.f32 	%f18, %f16, %f17;
	st.global.f32 	[%rd49+-12], %f18;
	ld.global.f32 	%f19, [%rd51+-8];
	ld.global.f32 	%f20, [%rd50+-8];
	add.f32 	%f21, %f19, %f20;
	st.global.f32 	[%rd49+-8], %f21;
	ld.global.f32 	%f22, [%rd51+-4];
	ld.global.f32 	%f23, [%rd50+-4];
	add.f32 	%f24, %f22, %f23;
	st.global.f32 	[%rd49+-4], %f24;
	ld.global.f32 	%f25, [%rd51];
	ld.global.f32 	%f26, [%rd50];
	add.f32 	%f27, %f25, %f26;
	st.global.f32 	[%rd49], %f27;
	ld.global.f32 	%f28, [%rd51+4];
	ld.global.f32 	%f29, [%rd50+4];
	add.f32 	%f30, %f28, %f29;
	st.global.f32 	[%rd49+4], %f30;
	ld.global.f32 	%f31, [%rd51+8];
	ld.global.f32 	%f32, [%rd50+8];
	add.f32 	%f33, %f31, %f32;
	st.global.f32 	[%rd49+8], %f33;
	ld.global.f32 	%f34, [%rd51+12];
	ld.global.f32 	%f35, [%rd50+12];
	add.f32 	%f36, %f34, %f35;
	st.global.f32 	[%rd49+12], %f36;
	ld.global.f32 	%f37, [%rd51+16];
	ld.global.f32 	%f38, [%rd50+16];
	add.f32 	%f39, %f37, %f38;
	st.global.f32 	[%rd49+16], %f39;
	ld.global.f32 	%f40, [%rd51+20];
	ld.global.f32 	%f41, [%rd50+20];
	add.f32 	%f42, %f40, %f41;
	st.global.f32 	[%rd49+20], %f42;
	ld.global.f32 	%f43, [%rd51+24];
	ld.global.f32 	%f44, [%rd50+24];
	add.f32 	%f45, %f43, %f44;
	st.global.f32 	[%rd49+24], %f45;
	ld.global.f32 	%f46, [%rd51+28];
	ld.global.f32 	%f47, [%rd50+28];
	add.f32 	%f48, %f46, %f47;
	st.global.f32 	[%rd49+28], %f48;
	add.s64 	%rd52, %rd52, -16;
	add.s64 	%rd51, %rd51, 64;
	add.s64 	%rd50, %rd50, 64;
	add.s64 	%rd49, %rd49, 64;
	setp.ne.s64 	%p3, %rd52, 0;
	@%p3 bra 	$L__BB0_3;
$L__BB0_4:
	setp.eq.s64 	%p4, %rd4, 0;
	@%p4 bra 	$L__BB0_13;
	and.b64  	%rd18, %rd35, 7;
	setp.lt.u64 	%p5, %rd4, 8;
	@%p5 bra 	$L__BB0_7;
	shl.b64 	%rd40, %rd54, 2;
	add.s64 	%rd41, %rd3, %rd40;
	ld.global.f32 	%f49, [%rd41];
	add.s64 	%rd42, %rd2, %rd40;
	ld.global.f32 	%f50, [%rd42];
	add.f32 	%f51, %f49, %f50;
	add.s64 	%rd43, %rd1, %rd40;
	st.global.f32 	[%rd43], %f51;
	ld.global.f32 	%f52, [%rd41+4];
	ld.global.f32 	%f53, [%rd42+4];
	add.f32 	%f54, %f52, %f53;
	st.global.f32 	[%rd43+4], %f54;
	ld.global.f32 	%f55, [%rd41+8];
	ld.global.f32 	%f56, [%rd42+8];
	add.f32 	%f57, %f55, %f56;
	st.global.f32 	[%rd43+8], %f57;
	ld.global.f32 	%f58, [%rd41+12];
	ld.global.f32 	%f59, [%rd42+12];
	add.f32 	%f60, %f58, %f59;
	st.global.f32 	[%rd43+12], %f60;
	ld.global.f32 	%f61, [%rd41+16];
	ld.global.f32 	%f62, [%rd42+16];
	add.f32 	%f63, %f61, %f62;
	st.global.f32 	[%rd43+16], %f63;
	ld.global.f32 	%f64, [%rd41+20];
	ld.global.f32 	%f65, [%rd42+20];
	add.f32 	%f66, %f64, %f65;
	st.global.f32 	[%rd43+20], %f66;
	ld.global.f32 	%f67, [%rd41+24];
	ld.global.f32 	%f68, [%rd42+24];
	add.f32 	%f69, %f67, %f68;
	st.global.f32 	[%rd43+24], %f69;
	ld.global.f32 	%f70, [%rd41+28];
	ld.global.f32 	%f71, [%rd42+28];
	add.f32 	%f72, %f70, %f71;
	st.global.f32 	[%rd43+28], %f72;
	add.s64 	%rd54, %rd54, 8;
$L__BB0_7:
	setp.eq.s64 	%p6, %rd18, 0;
	@%p6 bra 	$L__BB0_13;
	and.b64  	%rd56, %rd35, 3;
	setp.lt.u64 	%p7, %rd18, 4;
	@%p7 bra 	$L__BB0_10;
	shl.b64 	%rd44, %rd54, 2;
	add.s64 	%rd45, %rd3, %rd44;
	ld.global.f32 	%f73, [%rd45];
	add.s64 	%rd46, %rd2, %rd44;
	ld.global.f32 	%f74, [%rd46];
	add.f32 	%f75, %f73, %f74;
	add.s64 	%rd47, %rd1, %rd44;
	st.global.f32 	[%rd47], %f75;
	ld.global.f32 	%f76, [%rd45+4];
	ld.global.f32 	%f77, [%rd46+4];
	add.f32 	%f78, %f76, %f77;
	st.global.f32 	[%rd47+4], %f78;
	ld.global.f32 	%f79, [%rd45+8];
	ld.global.f32 	%f80, [%rd46+8];
	add.f32 	%f81, %f79, %f80;
	st.global.f32 	[%rd47+8], %f81;
	ld.global.f32 	%f82, [%rd45+12];
	ld.global.f32 	%f83, [%rd46+12];
	add.f32 	%f84, %f82, %f83;
	st.global.f32 	[%rd47+12], %f84;
	add.s64 	%rd54, %rd54, 4;
$L__BB0_10:
	setp.eq.s64 	%p8, %rd56, 0;
	@%p8 bra 	$L__BB0_13;
	shl.b64 	%rd48, %rd54, 2;
	add.s64 	%rd59, %rd1, %rd48;
	add.s64 	%rd58, %rd2, %rd48;
	add.s64 	%rd57, %rd3, %rd48;
$L__BB0_12:
	.pragma "nounroll";
	ld.global.f32 	%f85, [%rd57];
	ld.global.f32 	%f86, [%rd58];
	add.f32 	%f87, %f85, %f86;
	st.global.f32 	[%rd59], %f87;
	add.s64 	%rd59, %rd59, 4;
	add.s64 	%rd58, %rd58, 4;
	add.s64 	%rd57, %rd57, 4;
	add.s64 	%rd56, %rd56, -1;
	setp.ne.s64 	%p9, %rd56, 0;
	@%p9 bra 	$L__BB0_12;
$L__BB0_13:
	ret;

}


// ===== COMPILED SASS (sm_100) =====

	.target	sm_100

	.elftype	@"ET_EXEC"


//--------------------- .note.nv.tkinfo           --------------------------
	.section	.note.nv.tkinfo,"",@"SHT_NOTE"
	.sectionflags	@"SHF_NOTE_NV_TKINFO"
	.tkinfo
        /*0018*/ 	.word	0x00000002
        /*0030*/ 	.string	""
        /*0030*/ 	.string	"ptxas"
        /*0030*/ 	.string	"Cuda compilation tools, release 13.0, V13.0.88"
        /*0030*/ 	.string	"Build cuda_13.0.r13.0/compiler.36424714_0"
        /*0030*/ 	.string	"-arch sm_100 -m 64 "



//--------------------- .note.nv.cuinfo           --------------------------
	.section	.note.nv.cuinfo,"",@"SHT_NOTE"
	.sectionflags	@"SHF_NOTE_NV_CUINFO"
        /*0018*/ 	.short	0x0002
        /*001a*/ 	.short	0x0064
        /*001c*/ 	.short	0x0082
	.zero		2


//--------------------- .nv.info                  --------------------------
	.section	.nv.info,"",@"SHT_CUDA_INFO"
	.align	4


	//----- nvinfo : EIATTR_REGCOUNT
	.align		4
        /*0000*/ 	.byte	0x04, 0x2f
        /*0002*/ 	.short	(.L_1 - .L_0)
	.align		4
.L_0:
        /*0004*/ 	.word	index@(_Z10vector_addPfS_S_l)
        /*0008*/ 	.word	0x00000016


	//----- nvinfo : EIATTR_FRAME_SIZE
	.align		4
.L_1:
        /*000c*/ 	.byte	0x04, 0x11
        /*000e*/ 	.short	(.L_3 - .L_2)
	.align		4
.L_2:
        /*0010*/ 	.word	index@(_Z10vector_addPfS_S_l)
        /*0014*/ 	.word	0x00000000


	//----- nvinfo : EIATTR_MIN_STACK_SIZE
	.align		4
.L_3:
        /*0018*/ 	.byte	0x04, 0x12
        /*001a*/ 	.short	(.L_5 - .L_4)
	.align		4
.L_4:
        /*001c*/ 	.word	index@(_Z10vector_addPfS_S_l)
        /*0020*/ 	.word	0x00000000
.L_5:


//--------------------- .nv.compat                --------------------------
	.section	.nv.compat,"",@"SHT_CUDA_COMPAT_INFO"
	.align	4
        /*0000*/ 	.byte	0x02, 0x09, 0x00, 0x00, 0x02, 0x02, 0x01, 0x00, 0x02, 0x05, 0x05, 0x00, 0x03, 0x07, 0x01, 0x01
        /*0010*/ 	.byte	0x02, 0x03, 0x00, 0x00, 0x02, 0x06, 0x01, 0x00, 0x04, 0x0b, 0x08, 0x00, 0x09, 0x00, 0x00, 0x00
        /*0020*/ 	.byte	0x00, 0x00, 0x00, 0x00


//--------------------- .nv.info._Z10vector_addPfS_S_l --------------------------
	.section	.nv.info._Z10vector_addPfS_S_l,"",@"SHT_CUDA_INFO"
	.sectionflags	@""
	.align	4


	//----- nvinfo : EIATTR_CUDA_API_VERSION
	.align		4
        /*0000*/ 	.byte	0x04, 0x37
        /*0002*/ 	.short	(.L_7 - .L_6)
.L_6:
        /*0004*/ 	.word	0x00000082


	//----- nvinfo : EIATTR_KPARAM_INFO
	.align		4
.L_7:
        /*0008*/ 	.byte	0x04, 0x17
        /*000a*/ 	.short	(.L_9 - .L_8)
.L_8:
        /*000c*/ 	.word	0x00000000
        /*0010*/ 	.short	0x0003
        /*0012*/ 	.short	0x0018
        /*0014*/ 	.byte	0x00, 0xf0, 0x21, 0x00


	//----- nvinfo : EIATTR_KPARAM_INFO
	.align		4
.L_9:
        /*0018*/ 	.byte	0x04, 0x17
        /*001a*/ 	.short	(.L_11 - .L_10)
.L_10:
        /*001c*/ 	.word	0x00000000
        /*0020*/ 	.short	0x0002
        /*0022*/ 	.short	0x0010
        /*0024*/ 	.byte	0x00, 0xf5, 0x21, 0x00


	//----- nvinfo : EIATTR_KPARAM_INFO
	.align		4
.L_11:
        /*0028*/ 	.byte	0x04, 0x17
        /*002a*/ 	.short	(.L_13 - .L_12)
.L_12:
        /*002c*/ 	.word	0x00000000
        /*0030*/ 	.short	0x0001
        /*0032*/ 	.short	0x0008
        /*0034*/ 	.byte	0x00, 0xf5, 0x21, 0x00


	//----- nvinfo : EIATTR_KPARAM_INFO
	.align		4
.L_13:
        /*0038*/ 	.byte	0x04, 0x17
        /*003a*/ 	.short	(.L_15 - .L_14)
.L_14:
        /*003c*/ 	.word	0x00000000
        /*0040*/ 	.short	0x0000
        /*0042*/ 	.short	0x0000
        /*0044*/ 	.byte	0x00, 0xf5, 0x21, 0x00


	//----- nvinfo : EIATTR_SPARSE_MMA_MASK
	.align		4
.L_15:
        /*0048*/ 	.byte	0x03, 0x50
        /*004a*/ 	.short	0x0000


	//----- nvinfo : EIATTR_MAXREG_COUNT
	.align		4
        /*004c*/ 	.byte	0x03, 0x1b
        /*004e*/ 	.short	0x00ff


	//----- nvinfo : EIATTR_MERCURY_ISA_VERSION
	.align		4
        /*0050*/ 	.byte	0x03, 0x5f
        /*0052*/ 	.short	0x0101


	//----- nvinfo : EIATTR_VRC_CTA_INIT_COUNT
	.align		4
        /*0054*/ 	.byte	0x02, 0x4a
	.zero		1
	.zero		1


	//----- nvinfo : EIATTR_EXIT_INSTR_OFFSETS
	.align		4
        /*0058*/ 	.byte	0x04, 0x1c
        /*005a*/ 	.short	(.L_17 - .L_16)


	//   ....[0]....
.L_16:
        /*005c*/ 	.word	0x00000040


	//   ....[1]....
        /*0060*/ 	.word	0x000006d0


	//   ....[2]....
        /*0064*/ 	.word	0x00000a00


	//   ....[3]....
        /*0068*/ 	.word	0x00000c40


	//   ....[4]....
        /*006c*/ 	.word	0x00000e20


	//----- nvinfo : EIATTR_CBANK_PARAM_SIZE
	.align		4
.L_17:
        /*0070*/ 	.byte	0x03, 0x19
        /*0072*/ 	.short	0x0020


	//----- nvinfo : EIATTR_PARAM_CBANK
	.align		4
        /*0074*/ 	.byte	0x04, 0x0a
        /*0076*/ 	.short	(.L_19 - .L_18)
	.align		4
.L_18:
        /*0078*/ 	.word	index@(.nv.constant0._Z10vector_addPfS_S_l)
        /*007c*/ 	.short	0x0380
        /*007e*/ 	.short	0x0020


	//----- nvinfo : EIATTR_SW_WAR
	.align		4
.L_19:
        /*0080*/ 	.byte	0x04, 0x36
        /*0082*/ 	.short	(.L_21 - .L_20)
.L_20:
        /*0084*/ 	.word	0x00000008
.L_21:


//--------------------- .nv.callgraph             --------------------------
	.section	.nv.callgraph,"",@"SHT_CUDA_CALLGRAPH"
	.align	4
	.sectionentsize	8
	.align		4
        /*0000*/ 	.word	0x00000000
	.align		4
        /*0004*/ 	.word	0xffffffff
	.align		4
        /*0008*/ 	.word	0x00000000
	.align		4
        /*000c*/ 	.word	0xfffffffe
	.align		4
        /*0010*/ 	.word	0x00000000
	.align		4
        /*0014*/ 	.word	0xfffffffd
	.align		4
        /*0018*/ 	.word	0x00000000
	.align		4
        /*001c*/ 	.word	0xfffffffc


//--------------------- .text._Z10vector_addPfS_S_l --------------------------
	.section	.text._Z10vector_addPfS_S_l,"ax",@progbits
	.align	128
        .global         _Z10vector_addPfS_S_l
        .type           _Z10vector_addPfS_S_l,@function
        .size           _Z10vector_addPfS_S_l,(.L_x_6 - _Z10vector_addPfS_S_l)
        .other          _Z10vector_addPfS_S_l,@"STO_CUDA_ENTRY STV_DEFAULT"
_Z10vector_addPfS_S_l:
.text._Z10vector_addPfS_S_l:
[----:B------:R-:W-:Y:S08]  /*0000*/  LDC R1, c[0x0][0x37c] ;  /* 0x0000df00ff017b82 */ /* 0x000ff00000000800 */
[----:B------:R-:W0:Y:S02]  /*0010*/  LDC.64 R2, c[0x0][0x398] ;  /* 0x0000e600ff027b82 */ /* 0x000e240000000a00 */
[----:B0-----:R-:W-:-:S04]  /*0020*/  ISETP.GE.U32.AND P0, PT, R2, 0x1, PT ;  /* 0x000000010200780c */ /* 0x001fc80003f06070 */
[----:B------:R-:W-:-:S13]  /*0030*/  ISETP.GE.AND.EX P0, PT, R3, RZ, PT, P0 ;  /* 0x000000ff0300720c */ /* 0x000fda0003f06300 */
[----:B------:R-:W-:Y:S05]  /*0040*/  @!P0 EXIT ;  /* 0x000000000000894d */ /* 0x000fea0003800000 */
[C---:B------:R-:W-:Y:S01]  /*0050*/  ISETP.GE.U32.AND P1, PT, R2.reuse, 0x10, PT ;  /* 0x000000100200780c */ /* 0x040fe20003f26070 */
[----:B------:R-:W0:Y:S01]  /*0060*/  LDCU.64 UR10, c[0x0][0x358] ;  /* 0x00006b00ff0a77ac */ /* 0x000e220008000a00 */
[----:B------:R-:W-:Y:S01]  /*0070*/  LOP3.LUT R14, R2, 0xf, RZ, 0xc0, !PT ;  /* 0x0000000f020e7812 */ /* 0x000fe200078ec0ff */
[----:B------:R-:W-:Y:S01]  /*0080*/  IMAD.MOV.U32 R0, RZ, RZ, RZ ;  /* 0x000000ffff007224 */ /* 0x000fe200078e00ff */
[----:B------:R-:W-:Y:S01]  /*0090*/  ISETP.GE.U32.AND.EX P1, PT, R3, RZ, PT, P1 ;  /* 0x000000ff0300720c */ /* 0x000fe20003f26110 */
[----:B------:R-:W-:Y:S01]  /*00a0*/  IMAD.MOV.U32 R5, RZ, RZ, RZ ;  /* 0x000000ffff057224 */ /* 0x000fe200078e00ff */
[----:B------:R-:W-:-:S04]  /*00b0*/  ISETP.NE.U32.AND P0, PT, R14, RZ, PT ;  /* 0x000000ff0e00720c */ /* 0x000fc80003f05070 */
[----:B------:R-:W-:-:S07]  /*00c0*/  ISETP.NE.AND.EX P0, PT, RZ, RZ, PT, P0 ;  /* 0x000000ffff00720c */ /* 0x000fce0003f05300 */
[----:B------:R-:W-:Y:S06]  /*00d0*/  @!P1 BRA `(.L_x_0) ;  /* 0x00000004007c9947 */ /* 0x000fec0003800000 */
[----:B------:R-:W1:Y:S01]  /*00e0*/  LDCU.128 UR12, c[0x0][0x380] ;  /* 0x00007000ff0c77ac */ /* 0x000e620008000c00 */
[----:B------:R-:W-:Y:S02]  /*00f0*/  LOP3.LUT R0, R2, 0xfffffff0, RZ, 0xc0, !PT ;  /* 0xfffffff002007812 */ /* 0x000fe400078ec0ff */
[----:B------:R-:W-:Y:S01]  /*0100*/  LOP3.LUT R5, R3, 0x7fffffff, RZ, 0xc0, !PT ;  /* 0x7fffffff03057812 */ /* 0x000fe200078ec0ff */
[----:B------:R-:W2:Y:S02]  /*0110*/  LDCU.64 UR6, c[0x0][0x390] ;  /* 0x00007200ff0677ac */ /* 0x000ea40008000a00 */
[----:B------:R-:W-:Y:S02]  /*0120*/  IMAD.MOV.U32 R4, RZ, RZ, R0 ;  /* 0x000000ffff047224 */ /* 0x000fe400078e0000 */
[----:B------:R-:W-:Y:S01]  /*0130*/  IMAD.MOV.U32 R3, RZ, RZ, R5 ;  /* 0x000000ffff037224 */ /* 0x000fe200078e0005 */
[----:B-1----:R-:W-:Y:S02]  /*0140*/  UIADD3 UR8, UP0, UPT, UR14, 0x20, URZ ;  /* 0x000000200e087890 */ /* 0x002fe4000ff1e0ff */
[----:B------:R-:W-:-:S02]  /*0150*/  UIADD3 UR4, UP2, UPT, UR12, 0x20, URZ ;  /* 0x000000200c047890 */ /* 0x000fc4000ff5e0ff */
[----:B--2---:R-:W-:Y:S02]  /*0160*/  UIADD3 UR6, UP1, UPT, UR6, 0x20, URZ ;  /* 0x0000002006067890 */ /* 0x004fe4000ff3e0ff */
[----:B------:R-:W-:Y:S01]  /*0170*/  UIADD3.X UR9, UPT, UPT, URZ, UR15, URZ, UP0, !UPT ;  /* 0x0000000fff097290 */ /* 0x000fe200087fe4ff */
[----:B------:R-:W-:Y:S01]  /*0180*/  IMAD.U32 R6, RZ, RZ, UR8 ;  /* 0x00000008ff067e24 */ /* 0x000fe2000f8e00ff */
[----:B------:R-:W-:Y:S01]  /*0190*/  UIADD3.X UR5, UPT, UPT, URZ, UR13, URZ, UP2, !UPT ;  /* 0x0000000dff057290 */ /* 0x000fe200097fe4ff */
[----:B------:R-:W-:Y:S01]  /*01a0*/  IMAD.U32 R12, RZ, RZ, UR4 ;  /* 0x00000004ff0c7e24 */ /* 0x000fe2000f8e00ff */
[----:B------:R-:W-:Y:S01]  /*01b0*/  UIADD3.X UR7, UPT, UPT, URZ, UR7, URZ, UP1, !UPT ;  /* 0x00000007ff077290 */ /* 0x000fe20008ffe4ff */
[----:B------:R-:W-:Y:S02]  /*01c0*/  IMAD.U32 R8, RZ, RZ, UR6 ;  /* 0x00000006ff087e24 */ /* 0x000fe4000f8e00ff */
[----:B------:R-:W-:Y:S02]  /*01d0*/  IMAD.U32 R7, RZ, RZ, UR9 ;  /* 0x00000009ff077e24 */ /* 0x000fe4000f8e00ff */
[----:B------:R-:W-:-:S02]  /*01e0*/  IMAD.U32 R15, RZ, RZ, UR5 ;  /* 0x00000005ff0f7e24 */ /* 0x000fc4000f8e00ff */
[----:B------:R-:W-:-:S07]  /*01f0*/  IMAD.U32 R9, RZ, RZ, UR7 ;  /* 0x00000007ff097e24 */ /* 0x000fce000f8e00ff */
.L_x_1:
[----:B01----:R-:W2:Y:S04]  /*0200*/  LDG.E R10, desc[UR10][R6.64+-0x20] ;  /* 0xffffe00a060a7981 */ /* 0x003ea8000c1e1900 */
[----:B------:R-:W2:Y:S02]  /*0210*/  LDG.E R11, desc[UR10][R8.64+-0x20] ;  /* 0xffffe00a080b7981 */ /* 0x000ea4000c1e1900 */
[----:B--2---:R-:W-:Y:S01]  /*0220*/  FADD R13, R10, R11 ;  /* 0x0000000b0a0d7221 */ /* 0x004fe20000000000 */
[----:B------:R-:W-:Y:S02]  /*0230*/  IMAD.MOV.U32 R10, RZ, RZ, R12 ;  /* 0x000000ffff0a7224 */ /* 0x000fe400078e000c */
[----:B------:R-:W-:-:S05]  /*0240*/  IMAD.MOV.U32 R11, RZ, RZ, R15 ;  /* 0x000000ffff0b7224 */ /* 0x000fca00078e000f */
[----:B------:R0:W-:Y:S04]  /*0250*/  STG.E desc[UR10][R10.64+-0x20], R13 ;  /* 0xffffe00d0a007986 */ /* 0x0001e8000c10190a */
[----:B------:R-:W2:Y:S04]  /*0260*/  LDG.E R12, desc[UR10][R6.64+-0x1c] ;  /* 0xffffe40a060c7981 */ /* 0x000ea8000c1e1900 */
[----:B------:R-:W2:Y:S02]  /*0270*/  LDG.E R15, desc[UR10][R8.64+-0x1c] ;  /* 0xffffe40a080f7981 */ /* 0x000ea4000c1e1900 */
[----:B--2---:R-:W-:-:S05]  /*0280*/  FADD R15, R12, R15 ;  /* 0x0000000f0c0f7221 */ /* 0x004fca0000000000 */
[----:B------:R1:W-:Y:S04]  /*0290*/  STG.E desc[UR10][R10.64+-0x1c], R15 ;  /* 0xffffe40f0a007986 */ /* 0x0003e8000c10190a */
[----:B------:R-:W2:Y:S04]  /*02a0*/  LDG.E R12, desc[UR10][R6.64+-0x18] ;  /* 0xffffe80a060c7981 */ /* 0x000ea8000c1e1900 */
[----:B------:R-:W2:Y:S02]  /*02b0*/  LDG.E R17, desc[UR10][R8.64+-0x18] ;  /* 0xffffe80a08117981 */ /* 0x000ea4000c1e1900 */
[----:B--2---:R-:W-:-:S05]  /*02c0*/  FADD R17, R12, R17 ;  /* 0x000000110c117221 */ /* 0x004fca0000000000 */
[----:B------:R2:W-:Y:S04]  /*02d0*/  STG.E desc[UR10][R10.64+-0x18], R17 ;  /* 0xffffe8110a007986 */ /* 0x0005e8000c10190a */
[----:B------:R-:W3:Y:S04]  /*02e0*/  LDG.E R12, desc[UR10][R6.64+-0x14] ;  /* 0xffffec0a060c7981 */ /* 0x000ee8000c1e1900 */
[----:B------:R-:W3:Y:S02]  /*02f0*/  LDG.E R19, desc[UR10][R8.64+-0x14] ;  /* 0xffffec0a08137981 */ /* 0x000ee4000c1e1900 */
[----:B---3--:R-:W-:-:S05]  /*0300*/  FADD R19, R12, R19 ;  /* 0x000000130c137221 */ /* 0x008fca0000000000 */
[----:B------:R3:W-:Y:S04]  /*0310*/  STG.E desc[UR10][R10.64+-0x14], R19 ;  /* 0xffffec130a007986 */ /* 0x0007e8000c10190a */
[----:B------:R-:W4:Y:S04]  /*0320*/  LDG.E R12, desc[UR10][R6.64+-0x10] ;  /* 0xfffff00a060c7981 */ /* 0x000f28000c1e1900 */
[----:B0-----:R-:W4:Y:S02]  /*0330*/  LDG.E R13, desc[UR10][R8.64+-0x10] ;  /* 0xfffff00a080d7981 */ /* 0x001f24000c1e1900 */
[----:B----4-:R-:W-:-:S05]  /*0340*/  FADD R13, R12, R13 ;  /* 0x0000000d0c0d7221 */ /* 0x010fca0000000000 */
[----:B------:R0:W-:Y:S04]  /*0350*/  STG.E desc[UR10][R10.64+-0x10], R13 ;  /* 0xfffff00d0a007986 */ /* 0x0001e8000c10190a */
[----:B------:R-:W4:Y:S04]  /*0360*/  LDG.E R12, desc[UR10][R6.64+-0xc] ;  /* 0xfffff40a060c7981 */ /* 0x000f28000c1e1900 */
[----:B-1----:R-:W4:Y:S02]  /*0370*/  LDG.E R15, desc[UR10][R8.64+-0xc] ;  /* 0xfffff40a080f7981 */ /* 0x002f24000c1e1900 */
[----:B----4-:R-:W-:-:S05]  /*0380*/  FADD R15, R12, R15 ;  /* 0x0000000f0c0f7221 */ /* 0x010fca0000000000 */
[----:B------:R1:W-:Y:S04]  /*0390*/  STG.E desc[UR10][R10.64+-0xc], R15 ;  /* 0xfffff40f0a007986 */ /* 0x0003e8000c10190a */
[----:B------:R-:W4:Y:S04]  /*03a0*/  LDG.E R12, desc[UR10][R6.64+-0x8] ;  /* 0xfffff80a060c7981 */ /* 0x000f28000c1e1900 */
[----:B--2---:R-:W4:Y:S02]  /*03b0*/  LDG.E R17, desc[UR10][R8.64+-0x8] ;  /* 0xfffff80a08117981 */ /* 0x004f24000c1e1900 */
[----:B----4-:R-:W-:-:S05]  /*03c0*/  FADD R17, R12, R17 ;  /* 0x000000110c117221 */ /* 0x010fca0000000000 */
[----:B------:R2:W-:Y:S04]  /*03d0*/  STG.E desc[UR10][R10.64+-0x8], R17 ;  /* 0xfffff8110a007986 */ /* 0x0005e8000c10190a */
[----:B------:R-:W4:Y:S04]  /*03e0*/  LDG.E R12, desc[UR10][R6.64+-0x4] ;  /* 0xfffffc0a060c7981 */ /* 0x000f28000c1e1900 */
[----:B---3--:R-:W4:Y:S02]  /*03f0*/  LDG.E R19, desc[UR10][R8.64+-0x4] ;  /* 0xfffffc0a08137981 */ /* 0x008f24000c1e1900 */
[----:B----4-:R-:W-:-:S05]  /*0400*/  FADD R19, R12, R19 ;  /* 0x000000130c137221 */ /* 0x010fca0000000000 */
        /* <DEDUP_REMOVED lines=20> */
[----:B------:R-:W-:Y:S04]  /*0550*/  STG.E desc[UR10][R10.64+0x10], R13 ;  /* 0x0000100d0a007986 */ /* 0x000fe8000c10190a */
[----:B------:R-:W4:Y:S04]  /*0560*/  LDG.E R12, desc[UR10][R6.64+0x14] ;  /* 0x0000140a060c7981 */ /* 0x000f28000c1e1900 */
[----:B-1----:R-:W4:Y:S02]  /*0570*/  LDG.E R15, desc[UR10][R8.64+0x14] ;  /* 0x0000140a080f7981 */ /* 0x002f24000c1e1900 */
[----:B----4-:R-:W-:-:S05]  /*0580*/  FADD R15, R12, R15 ;  /* 0x0000000f0c0f7221 */ /* 0x010fca0000000000 */
[----:B------:R0:W-:Y:S04]  /*0590*/  STG.E desc[UR10][R10.64+0x14], R15 ;  /* 0x0000140f0a007986 */ /* 0x0001e8000c10190a */
[----:B------:R-:W4:Y:S04]  /*05a0*/  LDG.E R12, desc[UR10][R6.64+0x18] ;  /* 0x0000180a060c7981 */ /* 0x000f28000c1e1900 */
[----:B--2---:R-:W4:Y:S01]  /*05b0*/  LDG.E R17, desc[UR10][R8.64+0x18] ;  /* 0x0000180a08117981 */ /* 0x004f22000c1e1900 */
[----:B------:R-:W-:-:S04]  /*05c0*/  IADD3 R4, P1, PT, R4, -0x10, RZ ;  /* 0xfffffff004047810 */ /* 0x000fc80007f3e0ff */
[----:B------:R-:W-:Y:S01]  /*05d0*/  IADD3.X R3, PT, PT, R3, -0x1, RZ, P1, !PT ;  /* 0xffffffff03037810 */ /* 0x000fe20000ffe4ff */
[----:B----4-:R-:W-:-:S05]  /*05e0*/  FADD R17, R12, R17 ;  /* 0x000000110c117221 */ /* 0x010fca0000000000 */
[----:B------:R1:W-:Y:S04]  /*05f0*/  STG.E desc[UR10][R10.64+0x18], R17 ;  /* 0x000018110a007986 */ /* 0x0003e8000c10190a */
[----:B------:R2:W4:Y:S04]  /*0600*/  LDG.E R12, desc[UR10][R6.64+0x1c] ;  /* 0x00001c0a060c7981 */ /* 0x000528000c1e1900 */
[----:B---3--:R3:W4:Y:S01]  /*0610*/  LDG.E R19, desc[UR10][R8.64+0x1c] ;  /* 0x00001c0a08137981 */ /* 0x008722000c1e1900 */
[----:B------:R-:W-:-:S04]  /*0620*/  ISETP.NE.U32.AND P1, PT, R4, RZ, PT ;  /* 0x000000ff0400720c */ /* 0x000fc80003f25070 */
[----:B------:R-:W-:Y:S02]  /*0630*/  ISETP.NE.AND.EX P1, PT, R3, RZ, PT, P1 ;  /* 0x000000ff0300720c */ /* 0x000fe40003f25310 */
[----:B--2---:R-:W-:Y:S02]  /*0640*/  IADD3 R6, P2, PT, R6, 0x40, RZ ;  /* 0x0000004006067810 */ /* 0x004fe40007f5e0ff */
[----:B---3--:R-:W-:-:S03]  /*0650*/  IADD3 R8, P3, PT, R8, 0x40, RZ ;  /* 0x0000004008087810 */ /* 0x008fc60007f7e0ff */
[----:B------:R-:W-:Y:S02]  /*0660*/  IMAD.X R7, RZ, RZ, R7, P2 ;  /* 0x000000ffff077224 */ /* 0x000fe400010e0607 */
[----:B------:R-:W-:Y:S02]  /*0670*/  IMAD.X R9, RZ, RZ, R9, P3 ;  /* 0x000000ffff097224 */ /* 0x000fe400018e0609 */
[----:B----4-:R-:W-:Y:S01]  /*0680*/  FADD R19, R12, R19 ;  /* 0x000000130c137221 */ /* 0x010fe20000000000 */
[----:B------:R-:W-:-:S04]  /*0690*/  IADD3 R12, P4, PT, R10, 0x40, RZ ;  /* 0x000000400a0c7810 */ /* 0x000fc80007f9e0ff */
[----:B------:R1:W-:Y:S01]  /*06a0*/  STG.E desc[UR10][R10.64+0x1c], R19 ;  /* 0x00001c130a007986 */ /* 0x0003e2000c10190a */
[----:B0-----:R-:W-:Y:S01]  /*06b0*/  IADD3.X R15, PT, PT, RZ, R11, RZ, P4, !PT ;  /* 0x0000000bff0f7210 */ /* 0x001fe200027fe4ff */
[----:B------:R-:W-:Y:S07]  /*06c0*/  @P1 BRA `(.L_x_1) ;  /* 0xfffffff800cc1947 */ /* 0x000fee000383ffff */
.L_x_0:
[----:B0-----:R-:W-:Y:S05]  /*06d0*/  @!P0 EXIT ;  /* 0x000000000000894d */ /* 0x001fea0003800000 */
[----:B------:R-:W-:Y:S02]  /*06e0*/  ISETP.GE.U32.AND P1, PT, R14, 0x8, PT ;  /* 0x000000080e00780c */ /* 0x000fe40003f26070 */
[----:B------:R-:W-:Y:S02]  /*06f0*/  LOP3.LUT R12, R2, 0x7, RZ, 0xc0, !PT ;  /* 0x00000007020c7812 */ /* 0x000fe400078ec0ff */
[----:B------:R-:W-:Y:S02]  /*0700*/  ISETP.GE.U32.AND.EX P1, PT, RZ, RZ, PT, P1 ;  /* 0x000000ffff00720c */ /* 0x000fe40003f26110 */
[----:B------:R-:W-:-:S04]  /*0710*/  ISETP.NE.U32.AND P0, PT, R12, RZ, PT ;  /* 0x000000ff0c00720c */ /* 0x000fc80003f05070 */
[----:B------:R-:W-:-:S07]  /*0720*/  ISETP.NE.AND.EX P0, PT, RZ, RZ, PT, P0 ;  /* 0x000000ffff00720c */ /* 0x000fce0003f05300 */
[----:B------:R-:W-:Y:S06]  /*0730*/  @!P1 BRA `(.L_x_2) ;  /* 0x0000000000b09947 */ /* 0x000fec0003800000 */
[----:B------:R-:W1:Y:S01]  /*0740*/  LDCU.128 UR12, c[0x0][0x380] ;  /* 0x00007000ff0c77ac */ /* 0x000e620008000c00 */
[C---:B------:R-:W-:Y:S01]  /*0750*/  IMAD.SHL.U32 R6, R0.reuse, 0x4, RZ ;  /* 0x0000000400067824 */ /* 0x040fe200078e00ff */
[----:B------:R-:W-:Y:S01]  /*0760*/  SHF.L.U64.HI R7, R0, 0x2, R5 ;  /* 0x0000000200077819 */ /* 0x000fe20000010205 */
[----:B------:R-:W0:Y:S03]  /*0770*/  LDCU.64 UR4, c[0x0][0x390] ;  /* 0x00007200ff0477ac */ /* 0x000e260008000a00 */
[C---:B-1----:R-:W-:Y:S02]  /*0780*/  IADD3 R10, P1, PT, R6.reuse, UR14, RZ ;  /* 0x0000000e060a7c10 */ /* 0x042fe4000ff3e0ff */
[----:B0-----:R-:W-:Y:S02]  /*0790*/  IADD3 R8, P2, PT, R6, UR4, RZ ;  /* 0x0000000406087c10 */ /* 0x001fe4000ff5e0ff */
[----:B------:R-:W-:-:S02]  /*07a0*/  IADD3.X R11, PT, PT, R7, UR15, RZ, P1, !PT ;  /* 0x0000000f070b7c10 */ /* 0x000fc40008ffe4ff */
[----:B------:R-:W-:-:S03]  /*07b0*/  IADD3.X R9, PT, PT, R7, UR5, RZ, P2, !PT ;  /* 0x0000000507097c10 */ /* 0x000fc600097fe4ff */
[----:B------:R-:W2:Y:S04]  /*07c0*/  LDG.E R3, desc[UR10][R10.64] ;  /* 0x0000000a0a037981 */ /* 0x000ea8000c1e1900 */
[----:B------:R-:W2:Y:S01]  /*07d0*/  LDG.E R4, desc[UR10][R8.64] ;  /* 0x0000000a08047981 */ /* 0x000ea2000c1e1900 */
[----:B------:R-:W-:-:S04]  /*07e0*/  IADD3 R6, P1, PT, R6, UR12, RZ ;  /* 0x0000000c06067c10 */ /* 0x000fc8000ff3e0ff */
[----:B------:R-:W-:Y:S01]  /*07f0*/  IADD3.X R7, PT, PT, R7, UR13, RZ, P1, !PT ;  /* 0x0000000d07077c10 */ /* 0x000fe20008ffe4ff */
[----:B--2---:R-:W-:-:S05]  /*0800*/  FADD R3, R3, R4 ;  /* 0x0000000403037221 */ /* 0x004fca0000000000 */
        /* <DEDUP_REMOVED lines=13> */
[----:B0-----:R-:W4:Y:S04]  /*08e0*/  LDG.E R3, desc[UR10][R10.64+0x10] ;  /* 0x0000100a0a037981 */ /* 0x001f28000c1e1900 */
[----:B------:R-:W4:Y:S02]  /*08f0*/  LDG.E R4, desc[UR10][R8.64+0x10] ;  /* 0x0000100a08047981 */ /* 0x000f24000c1e1900 */
        /* <DEDUP_REMOVED lines=10> */
[----:B------:R-:W2:Y:S04]  /*09a0*/  LDG.E R4, desc[UR10][R10.64+0x1c] ;  /* 0x00001c0a0a047981 */ /* 0x000ea8000c1e1900 */
[----:B---3--:R-:W2:Y:S01]  /*09b0*/  LDG.E R17, desc[UR10][R8.64+0x1c] ;  /* 0x00001c0a08117981 */ /* 0x008ea2000c1e1900 */
[----:B------:R-:W-:-:S05]  /*09c0*/  IADD3 R0, P1, PT, R0, 0x8, RZ ;  /* 0x0000000800007810 */ /* 0x000fca0007f3e0ff */
[----:B------:R-:W-:Y:S02]  /*09d0*/  IMAD.X R5, RZ, RZ, R5, P1 ;  /* 0x000000ffff057224 */ /* 0x000fe400008e0605 */
[----:B--2---:R-:W-:-:S05]  /*09e0*/  FADD R17, R4, R17 ;  /* 0x0000001104117221 */ /* 0x004fca0000000000 */
[----:B------:R0:W-:Y:S02]  /*09f0*/  STG.E desc[UR10][R6.64+0x1c], R17 ;  /* 0x00001c1106007986 */ /* 0x0001e4000c10190a */
.L_x_2:
[----:B------:R-:W-:Y:S05]  /*0a00*/  @!P0 EXIT ;  /* 0x000000000000894d */ /* 0x000fea0003800000 */
[----:B------:R-:W-:Y:S01]  /*0a10*/  ISETP.GE.U32.AND P1, PT, R12, 0x4, PT ;  /* 0x000000040c00780c */ /* 0x000fe20003f26070 */
[----:B-1----:R-:W-:Y:S01]  /*0a20*/  IMAD.MOV.U32 R10, RZ, RZ, RZ ;  /* 0x000000ffff0a7224 */ /* 0x002fe200078e00ff */
[----:B------:R-:W-:Y:S02]  /*0a30*/  LOP3.LUT R4, R2, 0x3, RZ, 0xc0, !PT ;  /* 0x0000000302047812 */ /* 0x000fe400078ec0ff */
[----:B------:R-:W-:Y:S02]  /*0a40*/  ISETP.GE.U32.AND.EX P1, PT, RZ, RZ, PT, P1 ;  /* 0x000000ffff00720c */ /* 0x000fe40003f26110 */
[----:B------:R-:W-:-:S04]  /*0a50*/  ISETP.NE.U32.AND P0, PT, R4, RZ, PT ;  /* 0x000000ff0400720c */ /* 0x000fc80003f05070 */
[----:B------:R-:W-:-:S07]  /*0a60*/  ISETP.NE.AND.EX P0, PT, R10, RZ, PT, P0 ;  /* 0x000000ff0a00720c */ /* 0x000fce0003f05300 */
[----:B------:R-:W-:Y:S06]  /*0a70*/  @!P1 BRA `(.L_x_3) ;  /* 0x0000000000709947 */ /* 0x000fec0003800000 */
[----:B------:R-:W1:Y:S01]  /*0a80*/  LDCU.128 UR12, c[0x0][0x380] ;  /* 0x00007000ff0c77ac */ /* 0x000e620008000c00 */
[C---:B------:R-:W-:Y:S01]  /*0a90*/  IMAD.SHL.U32 R2, R0.reuse, 0x4, RZ ;  /* 0x0000000400027824 */ /* 0x040fe200078e00ff */
[----:B0-----:R-:W-:Y:S01]  /*0aa0*/  SHF.L.U64.HI R3, R0, 0x2, R5 ;  /* 0x0000000200037819 */ /* 0x001fe20000010205 */
        /* <DEDUP_REMOVED lines=19> */
[----:B------:R-:W2:Y:S04]  /*0be0*/  LDG.E R12, desc[UR10][R8.64+0xc] ;  /* 0x00000c0a080c7981 */ /* 0x000ea8000c1e1900 */
[----:B------:R-:W2:Y:S01]  /*0bf0*/  LDG.E R17, desc[UR10][R6.64+0xc] ;  /* 0x00000c0a06117981 */ /* 0x000ea2000c1e1900 */
[----:B------:R-:W-:-:S05]  /*0c00*/  IADD3 R0, P1, PT, R0, 0x4, RZ ;  /* 0x0000000400007810 */ /* 0x000fca0007f3e0ff */
[----:B------:R-:W-:Y:S02]  /*0c10*/  IMAD.X R5, RZ, RZ, R5, P1 ;  /* 0x000000ffff057224 */ /* 0x000fe400008e0605 */
[----:B--2---:R-:W-:-:S05]  /*0c20*/  FADD R17, R12, R17 ;  /* 0x000000110c117221 */ /* 0x004fca0000000000 */
[----:B------:R1:W-:Y:S02]  /*0c30*/  STG.E desc[UR10][R2.64+0xc], R17 ;  /* 0x00000c1102007986 */ /* 0x0003e4000c10190a */
.L_x_3:
[----:B------:R-:W-:Y:S05]  /*0c40*/  @!P0 EXIT ;  /* 0x000000000000894d */ /* 0x000fea0003800000 */
[----:B------:R-:W1:Y:S01]  /*0c50*/  LDCU.128 UR4, c[0x0][0x380] ;  /* 0x00007000ff0477ac */ /* 0x000e620008000c00 */
[C---:B0-----:R-:W-:Y:S01]  /*0c60*/  IMAD.SHL.U32 R6, R0.reuse, 0x4, RZ ;  /* 0x0000000400067824 */ /* 0x041fe200078e00ff */
[----:B------:R-:W-:Y:S01]  /*0c70*/  SHF.L.U64.HI R0, R0, 0x2, R5 ;  /* 0x0000000200007819 */ /* 0x000fe20000010205 */
[----:B------:R-:W0:Y:S03]  /*0c80*/  LDCU.64 UR8, c[0x0][0x390] ;  /* 0x00007200ff0877ac */ /* 0x000e260008000a00 */
[C---:B-1----:R-:W-:Y:S02]  /*0c90*/  IADD3 R11, P0, PT, R6.reuse, UR4, RZ ;  /* 0x00000004060b7c10 */ /* 0x042fe4000ff1e0ff */
[C---:B------:R-:W-:Y:S02]  /*0ca0*/  IADD3 R8, P2, PT, R6.reuse, UR6, RZ ;  /* 0x0000000606087c10 */ /* 0x040fe4000ff5e0ff */
[----:B0-----:R-:W-:-:S02]  /*0cb0*/  IADD3 R6, P1, PT, R6, UR8, RZ ;  /* 0x0000000806067c10 */ /* 0x001fc4000ff3e0ff */
[C---:B------:R-:W-:Y:S02]  /*0cc0*/  IADD3.X R12, PT, PT, R0.reuse, UR5, RZ, P0, !PT ;  /* 0x00000005000c7c10 */ /* 0x040fe400087fe4ff */
[C---:B------:R-:W-:Y:S02]  /*0cd0*/  IADD3.X R9, PT, PT, R0.reuse, UR7, RZ, P2, !PT ;  /* 0x0000000700097c10 */ /* 0x040fe400097fe4ff */
[----:B------:R-:W-:-:S07]  /*0ce0*/  IADD3.X R7, PT, PT, R0, UR9, RZ, P1, !PT ;  /* 0x0000000900077c10 */ /* 0x000fce0008ffe4ff */
.L_x_4:
[----:B0-----:R-:W-:Y:S01]  /*0cf0*/  IMAD.MOV.U32 R2, RZ, RZ, R8 ;  /* 0x000000ffff027224 */ /* 0x001fe200078e0008 */
[----:B------:R-:W-:Y:S01]  /*0d00*/  MOV R3, R9 ;  /* 0x0000000900037202 */ /* 0x000fe20000000f00 */
[----:B------:R-:W2:Y:S04]  /*0d10*/  LDG.E R5, desc[UR10][R6.64] ;  /* 0x0000000a06057981 */ /* 0x000ea8000c1e1900 */
[----:B------:R0:W2:Y:S01]  /*0d20*/  LDG.E R0, desc[UR10][R2.64] ;  /* 0x0000000a02007981 */ /* 0x0000a2000c1e1900 */
[----:B------:R-:W-:-:S04]  /*0d30*/  IADD3 R4, P0, PT, R4, -0x1, RZ ;  /* 0xffffffff04047810 */ /* 0x000fc80007f1e0ff */
[----:B------:R-:W-:Y:S02]  /*0d40*/  IADD3.X R10, PT, PT, R10, -0x1, RZ, P0, !PT ;  /* 0xffffffff0a0a7810 */ /* 0x000fe400007fe4ff */
[----:B------:R-:W-:-:S04]  /*0d50*/  ISETP.NE.U32.AND P0, PT, R4, RZ, PT ;  /* 0x000000ff0400720c */ /* 0x000fc80003f05070 */
[----:B------:R-:W-:Y:S01]  /*0d60*/  ISETP.NE.AND.EX P0, PT, R10, RZ, PT, P0 ;  /* 0x000000ff0a00720c */ /* 0x000fe20003f05300 */
[----:B0-----:R-:W-:Y:S02]  /*0d70*/  IMAD.MOV.U32 R2, RZ, RZ, R11 ;  /* 0x000000ffff027224 */ /* 0x001fe400078e000b */
[--C-:B------:R-:W-:Y:S01]  /*0d80*/  IMAD.MOV.U32 R3, RZ, RZ, R12.reuse ;  /* 0x000000ffff037224 */ /* 0x100fe200078e000c */
[----:B------:R-:W-:Y:S02]  /*0d90*/  IADD3 R11, P1, PT, R11, 0x4, RZ ;  /* 0x000000040b0b7810 */ /* 0x000fe40007f3e0ff */
[----:B------:R-:W-:Y:S02]  /*0da0*/  IADD3 R6, P2, PT, R6, 0x4, RZ ;  /* 0x0000000406067810 */ /* 0x000fe40007f5e0ff */
[----:B------:R-:W-:Y:S01]  /*0db0*/  IADD3 R8, P3, PT, R8, 0x4, RZ ;  /* 0x0000000408087810 */ /* 0x000fe20007f7e0ff */
[----:B------:R-:W-:Y:S02]  /*0dc0*/  IMAD.X R12, RZ, RZ, R12, P1 ;  /* 0x000000ffff0c7224 */ /* 0x000fe400008e060c */
[----:B------:R-:W-:-:S02]  /*0dd0*/  IMAD.X R7, RZ, RZ, R7, P2 ;  /* 0x000000ffff077224 */ /* 0x000fc400010e0607 */
[----:B------:R-:W-:Y:S02]  /*0de0*/  IMAD.X R9, RZ, RZ, R9, P3 ;  /* 0x000000ffff097224 */ /* 0x000fe400018e0609 */
[----:B--2---:R-:W-:-:S05]  /*0df0*/  FADD R5, R0, R5 ;  /* 0x0000000500057221 */ /* 0x004fca0000000000 */
[----:B------:R0:W-:Y:S01]  /*0e00*/  STG.E desc[UR10][R2.64], R5 ;  /* 0x0000000502007986 */ /* 0x0001e2000c10190a */
[----:B------:R-:W-:Y:S05]  /*0e10*/  @P0 BRA `(.L_x_4) ;  /* 0xfffffffc00b40947 */ /* 0x000fea000383ffff */
[----:B------:R-:W-:Y:S05]  /*0e20*/  EXIT ;  /* 0x000000000000794d */ /* 0x000fea0003800000 */
.L_x_5:
[----:B------:R-:W-:-:S00]  /*0e30*/  BRA `(.L_x_5) ;  /* 0xfffffffc00fc7947 */ /* 0x000fc0000383ffff */
[----:B------:R-:W-:-:S00]  /*0e40*/  NOP ;  /* 0x0000000000007918 */ /* 0x000fc00000000000 */
        /* <DEDUP_REMOVED lines=11> */
.L_x_6:


//--------------------- .nv.shared.reserved.0     --------------------------
	.section	.nv.shared.reserved.0,"aw",@nobits
	.weak		__nv_reservedSMEM_offset_0_alias
	.size		__nv_reservedSMEM_offset_0_alias, 0, 64
	.other		__nv_reservedSMEM_offset_0_alias,@"STO_CUDA_RESERVED_SHARED STV_DEFAULT"
__nv_reservedSMEM_offset_0_alias:
	.zero		0
	.zero		64


//--------------------- .nv.constant0._Z10vector_addPfS_S_l --------------------------
	.section	.nv.constant0._Z10vector_addPfS_S_l,"a",@progbits
	.sectionflags	@""
	.align	4
.nv.constant0._Z10vector_addPfS_S_l:
	.zero		928


//--------------------- SYMBOLS --------------------------

	.type		.nv.reservedSmem.offset0,@object
	.size		.nv.reservedSmem.offset0,0x4
